	.headerflags	@"EF_CUDA_TEXMODE_UNIFIED EF_CUDA_64BIT_ADDRESS EF_CUDA_ACCELERATORS EF_CUDA_SM90 EF_CUDA_VIRTUAL_SM(EF_CUDA_SM90)"
	.elftype	@"ET_EXEC"


//--------------------- .nv.info                  --------------------------
	.section	.nv.info,"",@"SHT_CUDA_INFO"
	.align	4


	//----- nvinfo : EIATTR_REGCOUNT
	.align		4
        /*0000*/ 	.byte	0x04, 0x2f
        /*0002*/ 	.short	(.L_1 - .L_0)
	.align		4
.L_0:
        /*0004*/ 	.word	index@(triton_poi_fused_add_convolution_mul_relu_6)
        /*0008*/ 	.word	0x0000002b


	//----- nvinfo : EIATTR_MIN_STACK_SIZE
	.align		4
.L_1:
        /*000c*/ 	.byte	0x04, 0x12
        /*000e*/ 	.short	(.L_3 - .L_2)
	.align		4
.L_2:
        /*0010*/ 	.word	index@(triton_poi_fused_add_convolution_mul_relu_6)
        /*0014*/ 	.word	0x00000000


	//----- nvinfo : EIATTR_FRAME_SIZE
	.align		4
.L_3:
        /*0018*/ 	.byte	0x04, 0x11
        /*001a*/ 	.short	(.L_5 - .L_4)
	.align		4
.L_4:
        /*001c*/ 	.word	index@(triton_poi_fused_add_convolution_mul_relu_6)
        /*0020*/ 	.word	0x00000000


	//----- nvinfo : EIATTR_MIN_STACK_SIZE
	.align		4
.L_5:
        /*0024*/ 	.byte	0x04, 0x12
        /*0026*/ 	.short	(.L_7 - .L_6)
	.align		4
.L_6:
        /*0028*/ 	.word	index@(triton_poi_fused_add_convolution_mul_relu_6)
        /*002c*/ 	.word	0x00000000
.L_7:


//--------------------- .nv.info.triton_poi_fused_add_convolution_mul_relu_6 --------------------------
	.section	.nv.info.triton_poi_fused_add_convolution_mul_relu_6,"",@"SHT_CUDA_INFO"
	.sectionflags	@""
	.align	4


	//----- nvinfo : EIATTR_CUDA_API_VERSION
	.align		4
        /*0000*/ 	.byte	0x04, 0x37
        /*0002*/ 	.short	(.L_9 - .L_8)
.L_8:
        /*0004*/ 	.word	0x0000007c


	//----- nvinfo : EIATTR_KPARAM_INFO
	.align		4
.L_9:
        /*0008*/ 	.byte	0x04, 0x17
        /*000a*/ 	.short	(.L_11 - .L_10)
.L_10:
        /*000c*/ 	.word	0x00000000
        /*0010*/ 	.short	0x0005
        /*0012*/ 	.short	0x0024
        /*0014*/ 	.byte	0x00, 0xf0, 0x11, 0x00


	//----- nvinfo : EIATTR_KPARAM_INFO
	.align		4
.L_11:
        /*0018*/ 	.byte	0x04, 0x17
        /*001a*/ 	.short	(.L_13 - .L_12)
.L_12:
        /*001c*/ 	.word	0x00000000
        /*0020*/ 	.short	0x0004
        /*0022*/ 	.short	0x0020
        /*0024*/ 	.byte	0x00, 0xf0, 0x11, 0x00


	//----- nvinfo : EIATTR_KPARAM_INFO
	.align		4
.L_13:
        /*0028*/ 	.byte	0x04, 0x17
        /*002a*/ 	.short	(.L_15 - .L_14)
.L_14:
        /*002c*/ 	.word	0x00000000
        /*0030*/ 	.short	0x0003
        /*0032*/ 	.short	0x0018
        /*0034*/ 	.byte	0x00, 0xf4, 0x21, 0x00


	//----- nvinfo : EIATTR_KPARAM_INFO
	.align		4
.L_15:
        /*0038*/ 	.byte	0x04, 0x17
        /*003a*/ 	.short	(.L_17 - .L_16)
.L_16:
        /*003c*/ 	.word	0x00000000
        /*0040*/ 	.short	0x0002
        /*0042*/ 	.short	0x0010
        /*0044*/ 	.byte	0x00, 0xf4, 0x21, 0x00


	//----- nvinfo : EIATTR_KPARAM_INFO
	.align		4
.L_17:
        /*0048*/ 	.byte	0x04, 0x17
        /*004a*/ 	.short	(.L_19 - .L_18)
.L_18:
        /*004c*/ 	.word	0x00000000
        /*0050*/ 	.short	0x0001
        /*0052*/ 	.short	0x0008
        /*0054*/ 	.byte	0x00, 0xf4, 0x21, 0x00


	//----- nvinfo : EIATTR_KPARAM_INFO
	.align		4
.L_19:
        /*0058*/ 	.byte	0x04, 0x17
        /*005a*/ 	.short	(.L_21 - .L_20)
.L_20:
        /*005c*/ 	.word	0x00000000
        /*0060*/ 	.short	0x0000
        /*0062*/ 	.short	0x0000
        /*0064*/ 	.byte	0x00, 0xf4, 0x21, 0x00


	//----- nvinfo : EIATTR_SPARSE_MMA_MASK
	.align		4
.L_21:
        /*0068*/ 	.byte	0x03, 0x50
        /*006a*/ 	.short	0x0000


	//----- nvinfo : EIATTR_MAXREG_COUNT
	.align		4
        /*006c*/ 	.byte	0x03, 0x1b
        /*006e*/ 	.short	0x00ff


	//----- nvinfo : EIATTR_EXIT_INSTR_OFFSETS
	.align		4
        /*0070*/ 	.byte	0x04, 0x1c
        /*0072*/ 	.short	(.L_23 - .L_22)


	//   ....[0]....
.L_22:
        /*0074*/ 	.word	0x00000d10


	//   ....[1]....
        /*0078*/ 	.word	0x00000d60


	//----- nvinfo : EIATTR_REQNTID
	.align		4
.L_23:
        /*007c*/ 	.byte	0x04, 0x10
        /*007e*/ 	.short	(.L_25 - .L_24)
.L_24:
        /*0080*/ 	.word	0x00000100
        /*0084*/ 	.word	0x00000001
        /*0088*/ 	.word	0x00000001


	//----- nvinfo : EIATTR_CBANK_PARAM_SIZE
	.align		4
.L_25:
        /*008c*/ 	.byte	0x03, 0x19
        /*008e*/ 	.short	0x0028


	//----- nvinfo : EIATTR_PARAM_CBANK
	.align		4
        /*0090*/ 	.byte	0x04, 0x0a
        /*0092*/ 	.short	(.L_27 - .L_26)
	.align		4
.L_26:
        /*0094*/ 	.word	index@(.nv.constant0.triton_poi_fused_add_convolution_mul_relu_6)
        /*0098*/ 	.short	0x0210
        /*009a*/ 	.short	0x0028


	//----- nvinfo : EIATTR_SW_WAR
	.align		4
.L_27:
        /*009c*/ 	.byte	0x04, 0x36
        /*009e*/ 	.short	(.L_29 - .L_28)
.L_28:
        /*00a0*/ 	.word	0x00000008
.L_29:


//--------------------- .nv.callgraph             --------------------------
	.section	.nv.callgraph,"",@"SHT_CUDA_CALLGRAPH"
	.align	4
	.sectionentsize	8
	.align		4
        /*0000*/ 	.word	0x00000000
	.align		4
        /*0004*/ 	.word	0xffffffff
	.align		4
        /*0008*/ 	.word	0x00000000
	.align		4
        /*000c*/ 	.word	0xfffffffe
	.align		4
        /*0010*/ 	.word	0x00000000
	.align		4
        /*0014*/ 	.word	0xfffffffd
	.align		4
        /*0018*/ 	.word	0x00000000
	.align		4
        /*001c*/ 	.word	0xfffffffc


//--------------------- .text.triton_poi_fused_add_convolution_mul_relu_6 --------------------------
	.section	.text.triton_poi_fused_add_convolution_mul_relu_6,"ax",@progbits
	.sectionflags	@"SHF_BARRIERS=1"
	.align	128
        .global         triton_poi_fused_add_convolution_mul_relu_6
        .type           triton_poi_fused_add_convolution_mul_relu_6,@function
        .size           triton_poi_fused_add_convolution_mul_relu_6,(.L_x_1 - triton_poi_fused_add_convolution_mul_relu_6)
        .other          triton_poi_fused_add_convolution_mul_relu_6,@"STO_CUDA_ENTRY STV_DEFAULT"
triton_poi_fused_add_convolution_mul_relu_6:
.text.triton_poi_fused_add_convolution_mul_relu_6:
[----:B------:R-:W0:Y:S01]  /*0000*/  LDC R1, c[0x0][0x28] ;  /* 0x00000a00ff017b82 */ /* 0x000e220000000800 */
[----:B------:R-:W1:Y:S07]  /*0010*/  S2R R2, SR_TID.X ;  /* 0x0000000000027919 */ /* 0x000e6e0000002100 */
[----:B------:R-:W2:Y:S01]  /*0020*/  LDC.64 R24, c[0x0][0x210] ;  /* 0x00008400ff187b82 */ /* 0x000ea20000000a00 */
[----:B------:R-:W-:Y:S02]  /*0030*/  CS2R R4, SRZ ;  /* 0x0000000000047805 */ /* 0x000fe4000001ff00 */
[----:B------:R-:W-:Y:S01]  /*0040*/  CS2R R6, SRZ ;  /* 0x0000000000067805 */ /* 0x000fe2000001ff00 */
[----:B------:R-:W3:Y:S01]  /*0050*/  S2R R0, SR_CTAID.X ;  /* 0x0000000000007919 */ /* 0x000ee20000002500 */
[----:B------:R-:W-:Y:S01]  /*0060*/  ULDC.64 UR6, c[0x0][0x208] ;  /* 0x0000820000067ab9 */ /* 0x000fe20000000a00 */
[----:B------:R-:W4:Y:S02]  /*0070*/  S2R R29, SR_CTAID.Y ;  /* 0x00000000001d7919 */ /* 0x000f240000002600 */
[----:B------:R-:W5:Y:S01]  /*0080*/  LDC.64 R20, c[0x0][0x218] ;  /* 0x00008600ff147b82 */ /* 0x000f620000000a00 */
[----:B------:R-:W-:-:S02]  /*0090*/  CS2R R12, SRZ ;  /* 0x00000000000c7805 */ /* 0x000fc4000001ff00 */
[----:B------:R-:W-:Y:S02]  /*00a0*/  CS2R R14, SRZ ;  /* 0x00000000000e7805 */ /* 0x000fe4000001ff00 */
[----:B------:R-:W-:Y:S02]  /*00b0*/  CS2R R16, SRZ ;  /* 0x0000000000107805 */ /* 0x000fe4000001ff00 */
[----:B------:R-:W-:Y:S01]  /*00c0*/  CS2R R8, SRZ ;  /* 0x0000000000087805 */ /* 0x000fe2000001ff00 */
[----:B------:R-:W5:Y:S01]  /*00d0*/  LDC.64 R38, c[0x0][0x220] ;  /* 0x00008800ff267b82 */ /* 0x000f620000000a00 */
[----:B-1----:R-:W-:Y:S01]  /*00e0*/  IMAD.SHL.U32 R3, R2, 0x4, RZ ;  /* 0x0000000402037824 */ /* 0x002fe200078e00ff */
[----:B------:R-:W-:Y:S01]  /*00f0*/  SHF.R.U32.HI R2, RZ, 0x4, R2 ;  /* 0x00000004ff027819 */ /* 0x000fe20000011602 */
[----:B---3--:R-:W-:-:S03]  /*0100*/  IMAD.SHL.U32 R0, R0, 0x40, RZ ;  /* 0x0000004000007824 */ /* 0x008fc600078e00ff */
[----:B------:R-:W-:Y:S01]  /*0110*/  SGXT.U32 R2, R2, 0x4 ;  /* 0x000000040202781a */ /* 0x000fe20000000000 */
[----:B----4-:R-:W-:Y:S01]  /*0120*/  IMAD.SHL.U32 R28, R29, 0x40, RZ ;  /* 0x000000401d1c7824 */ /* 0x010fe200078e00ff */
[----:B------:R-:W-:-:S04]  /*0130*/  LOP3.LUT R37, R0, 0x3c, R3, 0xf8, !PT ;  /* 0x0000003c00257812 */ /* 0x000fc800078ef803 */
[----:B------:R-:W-:Y:S02]  /*0140*/  LOP3.LUT R10, R28, 0x10, R2, 0xfe, !PT ;  /* 0x000000101c0a7812 */ /* 0x000fe400078efe02 */
[----:B------:R-:W-:Y:S02]  /*0150*/  ISETP.GE.AND P0, PT, R37, 0x820, PT ;  /* 0x000008202500780c */ /* 0x000fe40003f06270 */
[----:B------:R-:W-:Y:S01]  /*0160*/  LOP3.LUT R18, R28, 0x30, R2, 0xfe, !PT ;  /* 0x000000301c127812 */ /* 0x000fe200078efe02 */
[----:B------:R-:W-:Y:S01]  /*0170*/  IMAD R35, R10, 0x820, R37 ;  /* 0x000008200a237824 */ /* 0x000fe200078e0225 */
[----:B------:R-:W-:Y:S02]  /*0180*/  LOP3.LUT R34, R28, 0x20, R2, 0xfe, !PT ;  /* 0x000000201c227812 */ /* 0x000fe400078efe02 */
[----:B------:R-:W-:Y:S01]  /*0190*/  CS2R R10, SRZ ;  /* 0x00000000000a7805 */ /* 0x000fe2000001ff00 */
[----:B--2---:R-:W-:Y:S01]  /*01a0*/  IMAD.WIDE R22, R35, 0x4, R24 ;  /* 0x0000000423167825 */ /* 0x004fe200078e0218 */
[----:B------:R-:W-:-:S03]  /*01b0*/  LOP3.LUT R30, R28, R2, RZ, 0xfc, !PT ;  /* 0x000000021c1e7212 */ /* 0x000fc600078efcff */
[--C-:B------:R-:W-:Y:S02]  /*01c0*/  IMAD R33, R18, 0x820, R37.reuse ;  /* 0x0000082012217824 */ /* 0x100fe400078e0225 */
[----:B------:R-:W-:Y:S01]  /*01d0*/  IMAD R34, R34, 0x820, R37 ;  /* 0x0000082022227824 */ /* 0x000fe200078e0225 */
[----:B------:R1:W2:Y:S01]  /*01e0*/  @!P0 LDG.E.EL.128 R4, desc[UR6][R22.64] ;  /* 0x0000000616048981 */ /* 0x0002a2000c2e1d00 */
[----:B------:R-:W-:Y:S01]  /*01f0*/  CS2R R18, SRZ ;  /* 0x0000000000127805 */ /* 0x000fe2000001ff00 */
[----:B-----5:R-:W-:-:S04]  /*0200*/  IMAD.WIDE R20, R37, 0x4, R20 ;  /* 0x0000000425147825 */ /* 0x020fc800078e0214 */
[--C-:B------:R-:W-:Y:S01]  /*0210*/  IMAD.WIDE R26, R34, 0x4, R24.reuse ;  /* 0x00000004221a7825 */ /* 0x100fe200078e0218 */
[----:B------:R3:W2:Y:S03]  /*0220*/  @!P0 LDG.E.EL.128 R16, desc[UR6][R20.64] ;  /* 0x0000000614108981 */ /* 0x0006a6000c2e1d00 */
[----:B-1----:R-:W-:Y:S01]  /*0230*/  IMAD.WIDE R22, R33, 0x4, R24 ;  /* 0x0000000421167825 */ /* 0x002fe200078e0218 */
[----:B------:R1:W4:Y:S03]  /*0240*/  @!P0 LDG.E.EL.128 R8, desc[UR6][R26.64] ;  /* 0x000000061a088981 */ /* 0x000326000c2e1d00 */
[----:B------:R-:W-:Y:S01]  /*0250*/  IMAD R37, R30, 0x820, R37 ;  /* 0x000008201e257824 */ /* 0x000fe200078e0225 */
[----:B------:R5:W4:Y:S01]  /*0260*/  @!P0 LDG.E.EL.128 R12, desc[UR6][R22.64] ;  /* 0x00000006160c8981 */ /* 0x000b22000c2e1d00 */
[----:B---3--:R-:W-:-:S02]  /*0270*/  CS2R R20, SRZ ;  /* 0x0000000000147805 */ /* 0x008fc4000001ff00 */
[----:B-1----:R-:W-:Y:S01]  /*0280*/  IMAD.WIDE R26, R37, 0x4, R24 ;  /* 0x00000004251a7825 */ /* 0x002fe200078e0218 */
[----:B-----5:R-:W-:-:S06]  /*0290*/  CS2R R22, SRZ ;  /* 0x0000000000167805 */ /* 0x020fcc000001ff00 */
[----:B------:R1:W3:Y:S01]  /*02a0*/  @!P0 LDG.E.EL.128 R20, desc[UR6][R26.64] ;  /* 0x000000061a148981 */ /* 0x0002e2000c2e1d00 */
[----:B------:R-:W-:Y:S02]  /*02b0*/  CS2R R24, SRZ ;  /* 0x0000000000187805 */ /* 0x000fe4000001ff00 */
[----:B-1----:R-:W-:Y:S01]  /*02c0*/  CS2R R26, SRZ ;  /* 0x00000000001a7805 */ /* 0x002fe2000001ff00 */
[----:B--2---:R-:W-:Y:S01]  /*02d0*/  FADD R30, R19, R7 ;  /* 0x00000007131e7221 */ /* 0x004fe20000000000 */
[----:B------:R-:W-:Y:S01]  /*02e0*/  FADD R36, R18, R6 ;  /* 0x0000000612247221 */ /* 0x000fe20000000000 */
[----:B0-----:R-:W-:-:S04]  /*02f0*/  IMAD.WIDE R6, R37, 0x4, R38 ;  /* 0x0000000425067825 */ /* 0x001fc800078e0226 */
[C---:B----4-:R-:W-:Y:S01]  /*0300*/  FADD R31, R19.reuse, R11 ;  /* 0x0000000b131f7221 */ /* 0x050fe20000000000 */
[----:B------:R0:W2:Y:S01]  /*0310*/  @!P0 LDG.E.EL.128 R24, desc[UR6][R6.64] ;  /* 0x0000000606188981 */ /* 0x0000a2000c2e1d00 */
[C---:B------:R-:W-:Y:S01]  /*0320*/  FADD R32, R19.reuse, R15 ;  /* 0x0000000f13207221 */ /* 0x040fe20000000000 */
[----:B0-----:R-:W-:Y:S01]  /*0330*/  CS2R R6, SRZ ;  /* 0x0000000000067805 */ /* 0x001fe2000001ff00 */
[----:B---3--:R-:W-:Y:S01]  /*0340*/  FADD R15, R19, R23 ;  /* 0x00000017130f7221 */ /* 0x008fe20000000000 */
[C---:B------:R-:W-:Y:S01]  /*0350*/  FADD R19, R18.reuse, R10 ;  /* 0x0000000a12137221 */ /* 0x040fe20000000000 */
[C---:B------:R-:W-:Y:S01]  /*0360*/  FADD R10, R18.reuse, R22 ;  /* 0x00000016120a7221 */ /* 0x040fe20000000000 */
[----:B------:R-:W-:Y:S01]  /*0370*/  FADD R23, R18, R14 ;  /* 0x0000000e12177221 */ /* 0x000fe20000000000 */
[C---:B------:R-:W-:Y:S01]  /*0380*/  FADD R22, R16.reuse, R12 ;  /* 0x0000000c10167221 */ /* 0x040fe20000000000 */
[C---:B------:R-:W-:Y:S01]  /*0390*/  FADD R14, R16.reuse, R4 ;  /* 0x00000004100e7221 */ /* 0x040fe20000000000 */
[C---:B------:R-:W-:Y:S01]  /*03a0*/  FADD R18, R16.reuse, R8 ;  /* 0x0000000810127221 */ /* 0x040fe20000000000 */
[----:B------:R-:W-:Y:S01]  /*03b0*/  FADD R11, R16, R20 ;  /* 0x00000014100b7221 */ /* 0x000fe20000000000 */
[C---:B------:R-:W-:Y:S01]  /*03c0*/  FADD R12, R17.reuse, R5 ;  /* 0x00000005110c7221 */ /* 0x040fe20000000000 */
[----:B------:R-:W-:Y:S01]  /*03d0*/  FADD R16, R17, R9 ;  /* 0x0000000911107221 */ /* 0x000fe20000000000 */
[----:B------:R-:W-:Y:S01]  /*03e0*/  CS2R R4, SRZ ;  /* 0x0000000000047805 */ /* 0x000fe2000001ff00 */
[----:B------:R-:W-:-:S05]  /*03f0*/  IMAD.WIDE R8, R35, 0x4, R38 ;  /* 0x0000000423087825 */ /* 0x000fca00078e0226 */
[----:B------:R0:W3:Y:S01]  /*0400*/  @!P0 LDG.E.EL.128 R4, desc[UR6][R8.64] ;  /* 0x0000000608048981 */ /* 0x0000e2000c2e1d00 */
[C---:B------:R-:W-:Y:S01]  /*0410*/  FADD R20, R17.reuse, R13 ;  /* 0x0000000d11147221 */ /* 0x040fe20000000000 */
[----:B------:R-:W-:Y:S02]  /*0420*/  FADD R21, R17, R21 ;  /* 0x0000001511157221 */ /* 0x000fe40000000000 */
[----:B------:R-:W1:Y:S01]  /*0430*/  S2R R17, SR_TID.X ;  /* 0x0000000000117919 */ /* 0x000e620000002100 */
[----:B------:R-:W4:Y:S01]  /*0440*/  S2UR UR5, SR_CgaCtaId ;  /* 0x00000000000579c3 */ /* 0x000f220000008800 */
[----:B------:R-:W-:Y:S01]  /*0450*/  UMOV UR4, 0x400 ;  /* 0x0000040000047882 */ /* 0x000fe20000000000 */
[----:B------:R-:W-:Y:S01]  /*0460*/  IMAD.WIDE R34, R34, 0x4, R38 ;  /* 0x0000000422227825 */ /* 0x000fe200078e0226 */
[----:B0-----:R-:W-:Y:S01]  /*0470*/  CS2R R8, SRZ ;  /* 0x0000000000087805 */ /* 0x001fe2000001ff00 */
[----:B----4-:R-:W-:Y:S02]  /*0480*/  UPRMT UR4, UR5, 0x654, UR4 ;  /* 0x0000065405047896 */ /* 0x010fe40008000004 */
[----:B-1----:R-:W-:Y:S01]  /*0490*/  IMAD.SHL.U32 R13, R17, 0x100, RZ ;  /* 0x00000100110d7824 */ /* 0x002fe200078e00ff */
[----:B------:R-:W-:-:S04]  /*04a0*/  SHF.R.U32.HI R40, RZ, 0x4, R17 ;  /* 0x00000004ff287819 */ /* 0x000fc80000011611 */
[----:B------:R-:W-:Y:S02]  /*04b0*/  LOP3.LUT R13, R13, 0xf00, RZ, 0xc0, !PT ;  /* 0x00000f000d0d7812 */ /* 0x000fe400078ec0ff */
[----:B------:R-:W-:Y:S01]  /*04c0*/  SGXT.U32 R40, R40, 0x4 ;  /* 0x000000042828781a */ /* 0x000fe20000000000 */
[----:B------:R-:W-:Y:S01]  /*04d0*/  IMAD.WIDE R38, R33, 0x4, R38 ;  /* 0x0000000421267825 */ /* 0x000fe200078e0226 */
[----:B--2---:R-:W-:-:S03]  /*04e0*/  FSETP.GEU.AND P1, PT, R15, -R27, PT ;  /* 0x8000001b0f00720b */ /* 0x004fc60003f2e000 */
[----:B------:R-:W-:Y:S01]  /*04f0*/  FADD R27, R15, R27 ;  /* 0x0000001b0f1b7221 */ /* 0x000fe20000000000 */
[C---:B------:R-:W-:Y:S01]  /*0500*/  FSETP.GEU.AND P5, PT, R11.reuse, -R24, PT ;  /* 0x800000180b00720b */ /* 0x040fe20003fae000 */
[----:B------:R-:W-:Y:S01]  /*0510*/  FADD R24, R11, R24 ;  /* 0x000000180b187221 */ /* 0x000fe20000000000 */
[C---:B------:R-:W-:Y:S01]  /*0520*/  FSETP.GEU.AND P3, PT, R10.reuse, -R26, PT ;  /* 0x8000001a0a00720b */ /* 0x040fe20003f6e000 */
[----:B------:R-:W-:Y:S01]  /*0530*/  FADD R26, R10, R26 ;  /* 0x0000001a0a1a7221 */ /* 0x000fe20000000000 */
[----:B------:R-:W-:Y:S02]  /*0540*/  LOP3.LUT R15, R13, 0x40, RZ, 0xfc, !PT ;  /* 0x000000400d0f7812 */ /* 0x000fe400078efcff */
[----:B------:R-:W-:Y:S02]  /*0550*/  CS2R R10, SRZ ;  /* 0x00000000000a7805 */ /* 0x000fe4000001ff00 */
[C---:B------:R-:W-:Y:S01]  /*0560*/  FSETP.GEU.AND P4, PT, R21.reuse, -R25, PT ;  /* 0x800000191500720b */ /* 0x040fe20003f8e000 */
[----:B------:R-:W-:Y:S01]  /*0570*/  FADD R21, R21, R25 ;  /* 0x0000001915157221 */ /* 0x000fe20000000000 */
[----:B------:R-:W-:-:S02]  /*0580*/  LEA.HI R15, R15, UR4, RZ, 0x1e ;  /* 0x000000040f0f7c11 */ /* 0x000fc4000f8ff0ff */
[----:B------:R0:W2:Y:S01]  /*0590*/  @!P0 LDG.E.EL.128 R8, desc[UR6][R34.64] ;  /* 0x0000000622088981 */ /* 0x0000a2000c2e1d00 */
[C---:B------:R-:W-:Y:S02]  /*05a0*/  LEA.HI R25, R13.reuse, UR4, RZ, 0x1e ;  /* 0x000000040d197c11 */ /* 0x040fe4000f8ff0ff */
[----:B0-----:R-:W-:Y:S02]  /*05b0*/  FSEL R34, R24, RZ, P5 ;  /* 0x000000ff18227208 */ /* 0x001fe40002800000 */
[C---:B---3--:R-:W-:Y:S01]  /*05c0*/  FSETP.GEU.AND P2, PT, R14.reuse, -R4, PT ;  /* 0x800000040e00720b */ /* 0x048fe20003f4e000 */
[----:B------:R-:W-:Y:S01]  /*05d0*/  FADD R4, R14, R4 ;  /* 0x000000040e047221 */ /* 0x000fe20000000000 */
[----:B------:R-:W-:-:S05]  /*05e0*/  LOP3.LUT R14, R13, R40, RZ, 0xfc, !PT ;  /* 0x000000280d0e7212 */ /* 0x000fca00078efcff */
[C---:B------:R-:W-:Y:S01]  /*05f0*/  IMAD R24, R14.reuse, 0x4, R15 ;  /* 0x000000040e187824 */ /* 0x040fe200078e020f */
[----:B------:R-:W-:Y:S02]  /*0600*/  FSEL R15, R21, RZ, P4 ;  /* 0x000000ff150f7208 */ /* 0x000fe40002000000 */
[C---:B------:R-:W-:Y:S02]  /*0610*/  LOP3.LUT R21, R13.reuse, 0x80, RZ, 0xfc, !PT ;  /* 0x000000800d157812 */ /* 0x040fe400078efcff */
[----:B------:R-:W-:Y:S01]  /*0620*/  LOP3.LUT R13, R13, 0xc0, RZ, 0xfc, !PT ;  /* 0x000000c00d0d7812 */ /* 0x000fe200078efcff */
[----:B------:R-:W-:Y:S01]  /*0630*/  IMAD R25, R14, 0x4, R25 ;  /* 0x000000040e197824 */ /* 0x000fe200078e0219 */
[----:B------:R-:W-:Y:S02]  /*0640*/  LEA.HI R21, R21, UR4, RZ, 0x1e ;  /* 0x0000000415157c11 */ /* 0x000fe4000f8ff0ff */
[----:B------:R-:W-:Y:S02]  /*0650*/  LEA.HI R13, R13, UR4, RZ, 0x1e ;  /* 0x000000040d0d7c11 */ /* 0x000fe4000f8ff0ff */
[----:B------:R0:W-:Y:S01]  /*0660*/  STS [R25], R34 ;  /* 0x0000002219007388 */ /* 0x0001e20000000800 */
[----:B------:R-:W-:Y:S01]  /*0670*/  FSETP.GEU.AND P4, PT, R12, -R5, PT ;  /* 0x800000050c00720b */ /* 0x000fe20003f8e000 */
[----:B------:R-:W-:-:S02]  /*0680*/  IMAD R21, R14, 0x4, R21 ;  /* 0x000000040e157824 */ /* 0x000fc400078e0215 */
[----:B------:R-:W-:Y:S01]  /*0690*/  FADD R5, R12, R5 ;  /* 0x000000050c057221 */ /* 0x000fe20000000000 */
[----:B------:R1:W-:Y:S01]  /*06a0*/  STS [R24+0x100], R15 ;  /* 0x0001000f18007388 */ /* 0x0003e20000000800 */
[----:B0-----:R-:W-:Y:S01]  /*06b0*/  FSEL R34, R26, RZ, P3 ;  /* 0x000000ff1a227208 */ /* 0x001fe20001800000 */
[----:B------:R-:W-:Y:S01]  /*06c0*/  IMAD R26, R14, 0x4, R13 ;  /* 0x000000040e1a7824 */ /* 0x000fe200078e020d */
[----:B------:R-:W-:Y:S02]  /*06d0*/  CS2R R12, SRZ ;  /* 0x00000000000c7805 */ /* 0x000fe4000001ff00 */
[----:B-1----:R-:W-:-:S06]  /*06e0*/  CS2R R14, SRZ ;  /* 0x00000000000e7805 */ /* 0x002fcc000001ff00 */
[----:B------:R-:W3:Y:S01]  /*06f0*/  @!P0 LDG.E.EL.128 R12, desc[UR6][R38.64] ;  /* 0x00000006260c8981 */ /* 0x000ee2000c2e1d00 */
[C---:B------:R-:W-:Y:S01]  /*0700*/  FSETP.GEU.AND P3, PT, R36.reuse, -R6, PT ;  /* 0x800000062400720b */ /* 0x040fe20003f6e000 */
[----:B------:R-:W-:Y:S01]  /*0710*/  FADD R6, R36, R6 ;  /* 0x0000000624067221 */ /* 0x000fe20000000000 */
[----:B------:R-:W-:Y:S02]  /*0720*/  FSEL R4, R4, RZ, P2 ;  /* 0x000000ff04047208 */ /* 0x000fe40001000000 */
[----:B------:R-:W-:Y:S02]  /*0730*/  FSEL R27, R27, RZ, P1 ;  /* 0x000000ff1b1b7208 */ /* 0x000fe40000800000 */
[----:B------:R-:W-:Y:S02]  /*0740*/  FSEL R6, R6, RZ, P3 ;  /* 0x000000ff06067208 */ /* 0x000fe40001800000 */
[----:B------:R-:W-:Y:S02]  /*0750*/  FSEL R5, R5, RZ, P4 ;  /* 0x000000ff05057208 */ /* 0x000fe40002000000 */
[C---:B------:R-:W-:Y:S01]  /*0760*/  FSETP.GEU.AND P4, PT, R30.reuse, -R7, PT ;  /* 0x800000071e00720b */ /* 0x040fe20003f8e000 */
[----:B------:R-:W-:Y:S01]  /*0770*/  FADD R7, R30, R7 ;  /* 0x000000071e077221 */ /* 0x000fe20000000000 */
[----:B------:R-:W-:Y:S04]  /*0780*/  STS [R21+0x200], R34 ;  /* 0x0002002215007388 */ /* 0x000fe80000000800 */
[----:B------:R-:W-:Y:S01]  /*0790*/  STS [R26+0x300], R27 ;  /* 0x0003001b1a007388 */ /* 0x000fe20000000800 */
[----:B------:R-:W-:-:S03]  /*07a0*/  FSEL R7, R7, RZ, P4 ;  /* 0x000000ff07077208 */ /* 0x000fc60002000000 */
[----:B------:R0:W-:Y:S04]  /*07b0*/  STS [R25+0x40], R4 ;  /* 0x0000400419007388 */ /* 0x0001e80000000800 */
[----:B------:R1:W-:Y:S04]  /*07c0*/  STS [R24+0x140], R5 ;  /* 0x0001400518007388 */ /* 0x0003e80000000800 */
[----:B------:R4:W-:Y:S04]  /*07d0*/  STS [R21+0x240], R6 ;  /* 0x0002400615007388 */ /* 0x0009e80000000800 */
[----:B------:R5:W-:Y:S01]  /*07e0*/  STS [R26+0x340], R7 ;  /* 0x000340071a007388 */ /* 0x000be20000000800 */
[----:B------:R-:W-:-:S02]  /*07f0*/  LOP3.LUT R3, R28, 0x3c, R3, 0xf8, !PT ;  /* 0x0000003c1c037812 */ /* 0x000fc400078ef803 */
[C---:B--2---:R-:W-:Y:S01]  /*0800*/  FSETP.GEU.AND P2, PT, R16.reuse, -R9, PT ;  /* 0x800000091000720b */ /* 0x044fe20003f4e000 */
[----:B------:R-:W-:Y:S01]  /*0810*/  FADD R9, R16, R9 ;  /* 0x0000000910097221 */ /* 0x000fe20000000000 */
[C---:B------:R-:W-:Y:S01]  /*0820*/  FSETP.GEU.AND P3, PT, R18.reuse, -R8, PT ;  /* 0x800000081200720b */ /* 0x040fe20003f6e000 */
[----:B------:R-:W-:Y:S01]  /*0830*/  FADD R8, R18, R8 ;  /* 0x0000000812087221 */ /* 0x000fe20000000000 */
[----:B------:R-:W-:Y:S01]  /*0840*/  IMAD.SHL.U32 R16, R17, 0x4, RZ ;  /* 0x0000000411107824 */ /* 0x000fe200078e00ff */
[C---:B------:R-:W-:Y:S01]  /*0850*/  FSETP.GEU.AND P1, PT, R19.reuse, -R10, PT ;  /* 0x8000000a1300720b */ /* 0x040fe20003f2e000 */
[----:B------:R-:W-:Y:S01]  /*0860*/  FADD R10, R19, R10 ;  /* 0x0000000a130a7221 */ /* 0x000fe20000000000 */
[C---:B------:R-:W-:Y:S01]  /*0870*/  FSETP.GEU.AND P0, PT, R31.reuse, -R11, PT ;  /* 0x8000000b1f00720b */ /* 0x040fe20003f0e000 */
[----:B------:R-:W-:Y:S01]  /*0880*/  FADD R11, R31, R11 ;  /* 0x0000000b1f0b7221 */ /* 0x000fe20000000000 */
[----:B------:R-:W-:Y:S02]  /*0890*/  FSEL R8, R8, RZ, P3 ;  /* 0x000000ff08087208 */ /* 0x000fe40001800000 */
[----:B------:R-:W-:-:S02]  /*08a0*/  LOP3.LUT R16, R16, 0x3fc, RZ, 0xc0, !PT ;  /* 0x000003fc10107812 */ /* 0x000fc400078ec0ff */
[----:B------:R-:W-:Y:S02]  /*08b0*/  FSEL R9, R9, RZ, P2 ;  /* 0x000000ff09097208 */ /* 0x000fe40001000000 */
[----:B------:R-:W-:Y:S02]  /*08c0*/  FSEL R10, R10, RZ, P1 ;  /* 0x000000ff0a0a7208 */ /* 0x000fe40000800000 */
[----:B------:R-:W-:Y:S02]  /*08d0*/  FSEL R11, R11, RZ, P0 ;  /* 0x000000ff0b0b7208 */ /* 0x000fe40000000000 */
[----:B0-----:R-:W-:Y:S01]  /*08e0*/  LOP3.LUT R4, R16, 0x400, RZ, 0xfc, !PT ;  /* 0x0000040010047812 */ /* 0x001fe200078efcff */
[----:B------:R0:W-:Y:S03]  /*08f0*/  STS [R25+0x80], R8 ;  /* 0x0000800819007388 */ /* 0x0001e60000000800 */
[----:B-1----:R-:W-:Y:S01]  /*0900*/  SHF.R.U32.HI R5, RZ, 0x2, R4 ;  /* 0x00000002ff057819 */ /* 0x002fe20000011604 */
[----:B------:R1:W-:Y:S01]  /*0910*/  STS [R24+0x180], R9 ;  /* 0x0001800918007388 */ /* 0x0003e20000000800 */
[----:B------:R-:W-:-:S03]  /*0920*/  LOP3.LUT R4, R17, 0xf0, RZ, 0xc0, !PT ;  /* 0x000000f011047812 */ /* 0x000fc600078ec0ff */
[----:B------:R-:W-:Y:S04]  /*0930*/  STS [R21+0x280], R10 ;  /* 0x0002800a15007388 */ /* 0x000fe80000000800 */
[----:B------:R-:W-:Y:S01]  /*0940*/  STS [R26+0x380], R11 ;  /* 0x0003800b1a007388 */ /* 0x000fe20000000800 */
[----:B----4-:R-:W-:Y:S02]  /*0950*/  LOP3.LUT R6, R16, 0x800, RZ, 0xfc, !PT ;  /* 0x0000080010067812 */ /* 0x010fe400078efcff */
[C---:B---3--:R-:W-:Y:S01]  /*0960*/  FSETP.GEU.AND P3, PT, R22.reuse, -R12, PT ;  /* 0x8000000c1600720b */ /* 0x048fe20003f6e000 */
[----:B------:R-:W-:Y:S01]  /*0970*/  FADD R12, R22, R12 ;  /* 0x0000000c160c7221 */ /* 0x000fe20000000000 */
[C---:B------:R-:W-:Y:S01]  /*0980*/  FSETP.GEU.AND P2, PT, R20.reuse, -R13, PT ;  /* 0x8000000d1400720b */ /* 0x040fe20003f4e000 */
[----:B------:R-:W-:Y:S01]  /*0990*/  FADD R13, R20, R13 ;  /* 0x0000000d140d7221 */ /* 0x000fe20000000000 */
[C---:B------:R-:W-:Y:S01]  /*09a0*/  FSETP.GEU.AND P1, PT, R23.reuse, -R14, PT ;  /* 0x8000000e1700720b */ /* 0x040fe20003f2e000 */
[----:B------:R-:W-:Y:S01]  /*09b0*/  FADD R14, R23, R14 ;  /* 0x0000000e170e7221 */ /* 0x000fe20000000000 */
[C---:B------:R-:W-:Y:S01]  /*09c0*/  FSETP.GEU.AND P0, PT, R32.reuse, -R15, PT ;  /* 0x8000000f2000720b */ /* 0x040fe20003f0e000 */
[----:B------:R-:W-:Y:S01]  /*09d0*/  FADD R15, R32, R15 ;  /* 0x0000000f200f7221 */ /* 0x000fe20000000000 */
[----:B------:R-:W-:-:S02]  /*09e0*/  FSEL R12, R12, RZ, P3 ;  /* 0x000000ff0c0c7208 */ /* 0x000fc40001800000 */
[----:B------:R-:W-:Y:S02]  /*09f0*/  FSEL R13, R13, RZ, P2 ;  /* 0x000000ff0d0d7208 */ /* 0x000fe40001000000 */
[----:B------:R-:W-:Y:S02]  /*0a00*/  FSEL R14, R14, RZ, P1 ;  /* 0x000000ff0e0e7208 */ /* 0x000fe40000800000 */
[----:B------:R-:W-:Y:S01]  /*0a10*/  FSEL R17, R15, RZ, P0 ;  /* 0x000000ff0f117208 */ /* 0x000fe20000000000 */
[----:B------:R2:W-:Y:S04]  /*0a20*/  STS [R25+0xc0], R12 ;  /* 0x0000c00c19007388 */ /* 0x0005e80000000800 */
[----:B------:R-:W-:Y:S04]  /*0a30*/  STS [R24+0x1c0], R13 ;  /* 0x0001c00d18007388 */ /* 0x000fe80000000800 */
[----:B------:R-:W-:Y:S04]  /*0a40*/  STS [R21+0x2c0], R14 ;  /* 0x0002c00e15007388 */ /* 0x000fe80000000800 */
[----:B------:R3:W-:Y:S01]  /*0a50*/  STS [R26+0x3c0], R17 ;  /* 0x0003c0111a007388 */ /* 0x0007e20000000800 */
[----:B-----5:R-:W-:-:S02]  /*0a60*/  SHF.R.U32.HI R7, RZ, 0x2, R6 ;  /* 0x00000002ff077819 */ /* 0x020fc40000011606 */
[----:B------:R-:W-:Y:S02]  /*0a70*/  LOP3.LUT R6, R5, 0x1f0, RZ, 0xc0, !PT ;  /* 0x000001f005067812 */ /* 0x000fe400078ec0ff */
[----:B0-----:R-:W-:Y:S01]  /*0a80*/  LOP3.LUT R8, R7, 0x2f0, RZ, 0xc0, !PT ;  /* 0x000002f007087812 */ /* 0x001fe200078ec0ff */
[----:B------:R-:W-:Y:S02]  /*0a90*/  VIADD R5, R4, UR4 ;  /* 0x0000000404057c36 */ /* 0x000fe40008000000 */
[----:B------:R-:W-:Y:S02]  /*0aa0*/  VIADD R7, R6, UR4 ;  /* 0x0000000406077c36 */ /* 0x000fe40008000000 */
[----:B-1----:R-:W-:Y:S02]  /*0ab0*/  VIADD R9, R8, UR4 ;  /* 0x0000000408097c36 */ /* 0x002fe40008000000 */
[C---:B------:R-:W-:Y:S02]  /*0ac0*/  IMAD R5, R16.reuse, 0x4, R5 ;  /* 0x0000000410057824 */ /* 0x040fe400078e0205 */
[C---:B------:R-:W-:Y:S01]  /*0ad0*/  IMAD R8, R16.reuse, 0x4, R7 ;  /* 0x0000000410087824 */ /* 0x040fe200078e0207 */
[----:B------:R-:W-:Y:S01]  /*0ae0*/  BAR.SYNC.DEFER_BLOCKING 0x0 ;  /* 0x0000000000007b1d */ /* 0x000fe20000010000 */
[----:B--2---:R-:W-:Y:S01]  /*0af0*/  IMAD R12, R16, 0x4, R9 ;  /* 0x00000004100c7824 */ /* 0x004fe200078e0209 */
[----:B------:R-:W-:-:S04]  /*0b00*/  SHF.R.S32.HI R18, RZ, 0x19, R29 ;  /* 0x00000019ff127819 */ /* 0x000fc8000001141d */
[----:B------:R-:W-:-:S04]  /*0b10*/  SGXT R18, R18, 0x1 ;  /* 0x000000011212781a */ /* 0x000fc80000000200 */
[----:B---3--:R-:W-:Y:S02]  /*0b20*/  LEA.HI R17, R18, R3, RZ, 0xc ;  /* 0x0000000312117211 */ /* 0x008fe400078f60ff */
[----:B------:R-:W0:Y:S01]  /*0b30*/  LDC.64 R18, c[0x0][0x228] ;  /* 0x00008a00ff127b82 */ /* 0x000e220000000a00 */
[----:B------:R-:W1:Y:S04]  /*0b40*/  LDS.128 R4, [R5] ;  /* 0x0000000005047984 */ /* 0x000e680000000c00 */
[----:B------:R-:W2:Y:S04]  /*0b50*/  LDS.128 R8, [R8+0x1000] ;  /* 0x0010000008087984 */ /* 0x000ea80000000c00 */
[----:B------:R-:W3:Y:S01]  /*0b60*/  LDS.128 R12, [R12+0x2000] ;  /* 0x002000000c0c7984 */ /* 0x000ee20000000c00 */
[----:B------:R-:W-:-:S02]  /*0b70*/  LOP3.LUT R20, R17, 0xfffff000, RZ, 0xc0, !PT ;  /* 0xfffff00011147812 */ /* 0x000fc400078ec0ff */
[----:B------:R-:W-:-:S03]  /*0b80*/  LOP3.LUT R22, R0, 0x10, R2, 0xfe, !PT ;  /* 0x0000001000167812 */ /* 0x000fc600078efe02 */
[----:B------:R-:W-:Y:S01]  /*0b90*/  IMAD.IADD R26, R3, 0x1, -R20 ;  /* 0x00000001031a7824 */ /* 0x000fe200078e0a14 */
[----:B------:R-:W-:Y:S02]  /*0ba0*/  SHF.R.S32.HI R3, RZ, 0xc, R17 ;  /* 0x0000000cff037819 */ /* 0x000fe40000011411 */
[----:B------:R-:W-:Y:S02]  /*0bb0*/  LOP3.LUT R20, R0, R2, RZ, 0xfc, !PT ;  /* 0x0000000200147212 */ /* 0x000fe400078efcff */
[----:B------:R-:W-:Y:S01]  /*0bc0*/  LOP3.LUT R24, R0, 0x20, R2, 0xfe, !PT ;  /* 0x0000002000187812 */ /* 0x000fe200078efe02 */
[----:B------:R-:W-:Y:S01]  /*0bd0*/  IMAD R3, R3, 0x820000, R26 ;  /* 0x0082000003037824 */ /* 0x000fe200078e021a */
[----:B------:R-:W-:Y:S02]  /*0be0*/  LOP3.LUT R0, R0, 0x30, R2, 0xfe, !PT ;  /* 0x0000003000007812 */ /* 0x000fe400078efe02 */
[----:B------:R-:W-:Y:S02]  /*0bf0*/  ISETP.GE.AND P1, PT, R20, 0x820, PT ;  /* 0x000008201400780c */ /* 0x000fe40003f26270 */
[----:B------:R-:W-:-:S02]  /*0c00*/  LOP3.LUT R17, R16, 0xc00, RZ, 0xfc, !PT ;  /* 0x00000c0010117812 */ /* 0x000fc400078efcff */
[----:B------:R-:W-:Y:S02]  /*0c10*/  ISETP.GE.AND P2, PT, R22, 0x820, PT ;  /* 0x000008201600780c */ /* 0x000fe40003f46270 */
[----:B------:R-:W-:Y:S01]  /*0c20*/  ISETP.GE.AND P3, PT, R24, 0x820, PT ;  /* 0x000008201800780c */ /* 0x000fe20003f66270 */
[--C-:B------:R-:W-:Y:S01]  /*0c30*/  IMAD R21, R20, 0x1000, R3.reuse ;  /* 0x0000100014157824 */ /* 0x100fe200078e0203 */
[----:B------:R-:W-:Y:S01]  /*0c40*/  ISETP.GE.AND P0, PT, R0, 0x820, PT ;  /* 0x000008200000780c */ /* 0x000fe20003f06270 */
[----:B------:R-:W-:Y:S01]  /*0c50*/  IMAD R23, R22, 0x1000, R3 ;  /* 0x0000100016177824 */ /* 0x000fe200078e0203 */
[----:B------:R-:W-:Y:S01]  /*0c60*/  SHF.R.U32.HI R17, RZ, 0x2, R17 ;  /* 0x00000002ff117819 */ /* 0x000fe20000011611 */
[----:B------:R-:W-:Y:S02]  /*0c70*/  IMAD R25, R24, 0x1000, R3 ;  /* 0x0000100018197824 */ /* 0x000fe400078e0203 */
[----:B0-----:R-:W-:Y:S01]  /*0c80*/  IMAD.WIDE R20, R21, 0x4, R18 ;  /* 0x0000000415147825 */ /* 0x001fe200078e0212 */
[----:B------:R-:W-:-:S03]  /*0c90*/  LOP3.LUT R17, R17, 0x3f0, RZ, 0xc0, !PT ;  /* 0x000003f011117812 */ /* 0x000fc600078ec0ff */
[--C-:B------:R-:W-:Y:S01]  /*0ca0*/  IMAD.WIDE R22, R23, 0x4, R18.reuse ;  /* 0x0000000417167825 */ /* 0x100fe200078e0212 */
[----:B-1----:R0:W-:Y:S03]  /*0cb0*/  @!P1 STG.E.128 desc[UR6][R20.64], R4 ;  /* 0x0000000414009986 */ /* 0x0021e6000c101d06 */
[----:B------:R-:W-:Y:S01]  /*0cc0*/  IMAD.WIDE R24, R25, 0x4, R18 ;  /* 0x0000000419187825 */ /* 0x000fe200078e0212 */
[----:B--2---:R0:W-:Y:S03]  /*0cd0*/  @!P2 STG.E.128 desc[UR6][R22.64], R8 ;  /* 0x000000081600a986 */ /* 0x0041e6000c101d06 */
[----:B------:R-:W-:Y:S01]  /*0ce0*/  VIADD R17, R17, UR4 ;  /* 0x0000000411117c36 */ /* 0x000fe20008000000 */
[----:B---3--:R0:W-:Y:S03]  /*0cf0*/  @!P3 STG.E.128 desc[UR6][R24.64], R12 ;  /* 0x0000000c1800b986 */ /* 0x0081e6000c101d06 */
[----:B------:R-:W-:Y:S01]  /*0d00*/  IMAD R17, R16, 0x4, R17 ;  /* 0x0000000410117824 */ /* 0x000fe200078e0211 */
[----:B0-----:R-:W-:Y:S06]  /*0d10*/  @P0 EXIT ;  /* 0x000000000000094d */ /* 0x001fec0003800000 */
[----:B0-----:R-:W0:Y:S01]  /*0d20*/  LDS.128 R4, [R17+0x3000] ;  /* 0x0030000011047984 */ /* 0x001e220000000c00 */
[----:B------:R-:W-:-:S04]  /*0d30*/  IMAD R3, R0, 0x1000, R3 ;  /* 0x0000100000037824 */ /* 0x000fc800078e0203 */
[----:B------:R-:W-:-:S05]  /*0d40*/  IMAD.WIDE R18, R3, 0x4, R18 ;  /* 0x0000000403127825 */ /* 0x000fca00078e0212 */
[----:B0-----:R-:W-:Y:S01]  /*0d50*/  STG.E.128 desc[UR6][R18.64], R4 ;  /* 0x0000000412007986 */ /* 0x001fe2000c101d06 */
[----:B------:R-:W-:Y:S05]  /*0d60*/  EXIT ;  /* 0x000000000000794d */ /* 0x000fea0003800000 */
.L_x_0:
[----:B------:R-:W-:-:S00]  /*0d70*/  BRA `(.L_x_0) ;  /* 0xfffffffc00fc7947 */ /* 0x000fc0000383ffff */
[----:B------:R-:W-:-:S00]  /*0d80*/  NOP ;  /* 0x0000000000007918 */ /* 0x000fc00000000000 */
[----:B------:R-:W-:-:S00]  /*0d90*/  NOP ;  /* 0x0000000000007918 */ /* 0x000fc00000000000 */
[----:B------:R-:W-:-:S00]  /*0da0*/  NOP ;  /* 0x0000000000007918 */ /* 0x000fc00000000000 */
[----:B------:R-:W-:-:S00]  /*0db0*/  NOP ;  /* 0x0000000000007918 */ /* 0x000fc00000000000 */
[----:B------:R-:W-:-:S00]  /*0dc0*/  NOP ;  /* 0x0000000000007918 */ /* 0x000fc00000000000 */
[----:B------:R-:W-:-:S00]  /*0dd0*/  NOP ;  /* 0x0000000000007918 */ /* 0x000fc00000000000 */
[----:B------:R-:W-:-:S00]  /*0de0*/  NOP ;  /* 0x0000000000007918 */ /* 0x000fc00000000000 */
[----:B------:R-:W-:-:S00]  /*0df0*/  NOP ;  /* 0x0000000000007918 */ /* 0x000fc00000000000 */
.L_x_1:


//--------------------- .nv.shared.triton_poi_fused_add_convolution_mul_relu_6 --------------------------
	.section	.nv.shared.triton_poi_fused_add_convolution_mul_relu_6,"aw",@nobits
	.sectionflags	@""
	.align	16
	.zero		1024


//--------------------- .nv.constant0.triton_poi_fused_add_convolution_mul_relu_6 --------------------------
	.section	.nv.constant0.triton_poi_fused_add_convolution_mul_relu_6,"a",@progbits
	.sectionflags	@""
	.align	4
.nv.constant0.triton_poi_fused_add_convolution_mul_relu_6:
	.zero		568
